//
// Generated by NVIDIA NVVM Compiler
//
// Compiler Build ID: CL-36424714
// Cuda compilation tools, release 13.0, V13.0.88
// Based on NVVM 20.0.0
//

.version 9.0
.target sm_100
.address_size 64

	// .globl	_Z3addPiS_S_
.extern .func  (.param .b32 func_retval0) vprintf
(
	.param .b64 vprintf_param_0,
	.param .b64 vprintf_param_1
)
;
// _ZZ10stencil_1dPiPlE4temp has been demoted
.global .align 1 .b8 $str[65] = {98, 108, 111, 99, 107, 73, 100, 32, 58, 32, 37, 100, 32, 98, 108, 111, 99, 107, 32, 100, 105, 109, 58, 32, 37, 100, 32, 116, 104, 114, 101, 97, 100, 58, 32, 37, 100, 32, 108, 97, 115, 116, 58, 32, 37, 100, 32, 99, 101, 110, 116, 114, 101, 32, 37, 100, 32, 32, 32, 32, 32, 32, 32, 10};
.global .align 1 .b8 $str$1[4] = {37, 100, 32};
.global .align 1 .b8 $str$2[33] = {45, 45, 45, 45, 45, 45, 45, 45, 45, 45, 45, 45, 45, 45, 45, 45, 45, 45, 45, 45, 45, 45, 45, 45, 45, 45, 45, 45, 45, 45, 45, 10};
.global .align 1 .b8 $str$3[5] = {37, 108, 100, 10};

.visible .entry _Z3addPiS_S_(
	.param .u64 .ptr .align 1 _Z3addPiS_S__param_0,
	.param .u64 .ptr .align 1 _Z3addPiS_S__param_1,
	.param .u64 .ptr .align 1 _Z3addPiS_S__param_2
)
{
	.reg .b32 	%r<8>;
	.reg .b64 	%rd<11>;

	ld.param.u64 	%rd1, [_Z3addPiS_S__param_0];
	ld.param.u64 	%rd2, [_Z3addPiS_S__param_1];
	ld.param.u64 	%rd3, [_Z3addPiS_S__param_2];
	cvta.to.global.u64 	%rd4, %rd3;
	cvta.to.global.u64 	%rd5, %rd2;
	cvta.to.global.u64 	%rd6, %rd1;
	mov.u32 	%r1, %tid.x;
	mov.u32 	%r2, %ctaid.x;
	mov.u32 	%r3, %ntid.x;
	mad.lo.s32 	%r4, %r2, %r3, %r1;
	mul.wide.s32 	%rd7, %r4, 4;
	add.s64 	%rd8, %rd6, %rd7;
	ld.global.u32 	%r5, [%rd8];
	add.s64 	%rd9, %rd5, %rd7;
	ld.global.u32 	%r6, [%rd9];
	add.s32 	%r7, %r6, %r5;
	add.s64 	%rd10, %rd4, %rd7;
	st.global.u32 	[%rd10], %r7;
	ret;

}
	// .globl	_Z10stencil_1dPiPl
.visible .entry _Z10stencil_1dPiPl(
	.param .u64 .ptr .align 1 _Z10stencil_1dPiPl_param_0,
	.param .u64 .ptr .align 1 _Z10stencil_1dPiPl_param_1
)
{
	.local .align 8 .b8 	__local_depot1[24];
	.reg .b64 	%SP;
	.reg .b64 	%SPL;
	.reg .pred 	%p<2>;
	.reg .b32 	%r<33>;
	.reg .b64 	%rd<28>;
	// demoted variable
	.shared .align 4 .b8 _ZZ10stencil_1dPiPlE4temp[36];
	mov.u64 	%SPL, __local_depot1;
	cvta.local.u64 	%SP, %SPL;
	ld.param.u64 	%rd3, [_Z10stencil_1dPiPl_param_0];
	ld.param.u64 	%rd2, [_Z10stencil_1dPiPl_param_1];
	cvta.to.global.u64 	%rd4, %rd3;
	mov.u32 	%r1, %tid.x;
	mov.u32 	%r2, %ctaid.x;
	mov.u32 	%r3, %ntid.x;
	mad.lo.s32 	%r4, %r2, %r3, %r1;
	mul.wide.s32 	%rd5, %r4, 4;
	add.s64 	%rd1, %rd4, %rd5;
	ld.global.u32 	%r6, [%rd1];
	shl.b32 	%r7, %r1, 2;
	mov.u32 	%r8, _ZZ10stencil_1dPiPlE4temp;
	add.s32 	%r5, %r8, %r7;
	st.shared.u32 	[%r5+8], %r6;
	setp.gt.u32 	%p1, %r1, 1;
	@%p1 bra 	$L__BB1_2;
	ld.global.u32 	%r9, [%rd1+-8];
	st.shared.u32 	[%r5], %r9;
	ld.global.u32 	%r10, [%rd1+20];
	st.shared.u32 	[%r5+28], %r10;
$L__BB1_2:
	add.s32 	%r11, %r1, 2;
	add.u64 	%rd6, %SP, 0;
	add.u64 	%rd7, %SPL, 0;
	st.local.v2.u32 	[%rd7], {%r2, %r3};
	st.local.v2.u32 	[%rd7+8], {%r1, %r11};
	st.local.u32 	[%rd7+16], %r4;
	mov.u64 	%rd8, $str;
	cvta.global.u64 	%rd9, %rd8;
	{ // callseq 0, 0
	.param .b64 param0;
	st.param.b64 	[param0], %rd9;
	.param .b64 param1;
	st.param.b64 	[param1], %rd6;
	.param .b32 retval0;
	call.uni (retval0), 
	vprintf, 
	(
	param0, 
	param1
	);
	ld.param.b32 	%r12, [retval0];
	} // callseq 0
	ld.shared.u32 	%r14, [%r5];
	st.local.u32 	[%rd7], %r14;
	mov.u64 	%rd10, $str$1;
	cvta.global.u64 	%rd11, %rd10;
	{ // callseq 1, 0
	.param .b64 param0;
	st.param.b64 	[param0], %rd11;
	.param .b64 param1;
	st.param.b64 	[param1], %rd6;
	.param .b32 retval0;
	call.uni (retval0), 
	vprintf, 
	(
	param0, 
	param1
	);
	ld.param.b32 	%r15, [retval0];
	} // callseq 1
	ld.shared.s32 	%rd12, [%r5];
	ld.shared.u32 	%r17, [%r5+4];
	st.local.u32 	[%rd7], %r17;
	{ // callseq 2, 0
	.param .b64 param0;
	st.param.b64 	[param0], %rd11;
	.param .b64 param1;
	st.param.b64 	[param1], %rd6;
	.param .b32 retval0;
	call.uni (retval0), 
	vprintf, 
	(
	param0, 
	param1
	);
	ld.param.b32 	%r18, [retval0];
	} // callseq 2
	ld.shared.s32 	%rd13, [%r5+4];
	add.s64 	%rd14, %rd12, %rd13;
	ld.shared.u32 	%r20, [%r5+8];
	st.local.u32 	[%rd7], %r20;
	{ // callseq 3, 0
	.param .b64 param0;
	st.param.b64 	[param0], %rd11;
	.param .b64 param1;
	st.param.b64 	[param1], %rd6;
	.param .b32 retval0;
	call.uni (retval0), 
	vprintf, 
	(
	param0, 
	param1
	);
	ld.param.b32 	%r21, [retval0];
	} // callseq 3
	ld.shared.s32 	%rd15, [%r5+8];
	add.s64 	%rd16, %rd14, %rd15;
	ld.shared.u32 	%r23, [%r5+12];
	st.local.u32 	[%rd7], %r23;
	{ // callseq 4, 0
	.param .b64 param0;
	st.param.b64 	[param0], %rd11;
	.param .b64 param1;
	st.param.b64 	[param1], %rd6;
	.param .b32 retval0;
	call.uni (retval0), 
	vprintf, 
	(
	param0, 
	param1
	);
	ld.param.b32 	%r24, [retval0];
	} // callseq 4
	ld.shared.s32 	%rd17, [%r5+12];
	add.s64 	%rd18, %rd16, %rd17;
	ld.shared.u32 	%r26, [%r5+16];
	st.local.u32 	[%rd7], %r26;
	{ // callseq 5, 0
	.param .b64 param0;
	st.param.b64 	[param0], %rd11;
	.param .b64 param1;
	st.param.b64 	[param1], %rd6;
	.param .b32 retval0;
	call.uni (retval0), 
	vprintf, 
	(
	param0, 
	param1
	);
	ld.param.b32 	%r27, [retval0];
	} // callseq 5
	ld.shared.s32 	%rd19, [%r5+16];
	add.s64 	%rd20, %rd18, %rd19;
	cvta.to.global.u64 	%rd21, %rd2;
	mov.u64 	%rd22, $str$2;
	cvta.global.u64 	%rd23, %rd22;
	{ // callseq 6, 0
	.param .b64 param0;
	st.param.b64 	[param0], %rd23;
	.param .b64 param1;
	st.param.b64 	[param1], 0;
	.param .b32 retval0;
	call.uni (retval0), 
	vprintf, 
	(
	param0, 
	param1
	);
	ld.param.b32 	%r29, [retval0];
	} // callseq 6
	mul.wide.s32 	%rd24, %r4, 8;
	add.s64 	%rd25, %rd21, %rd24;
	st.global.u64 	[%rd25], %rd20;
	st.local.u64 	[%rd7], %rd20;
	mov.u64 	%rd26, $str$3;
	cvta.global.u64 	%rd27, %rd26;
	{ // callseq 7, 0
	.param .b64 param0;
	st.param.b64 	[param0], %rd27;
	.param .b64 param1;
	st.param.b64 	[param1], %rd6;
	.param .b32 retval0;
	call.uni (retval0), 
	vprintf, 
	(
	param0, 
	param1
	);
	ld.param.b32 	%r31, [retval0];
	} // callseq 7
	ret;

}


// ===== COMPILED SASS (sm_100) =====

	.target	sm_100

	.elftype	@"ET_EXEC"


//--------------------- .note.nv.tkinfo           --------------------------
	.section	.note.nv.tkinfo,"",@"SHT_NOTE"
	.sectionflags	@"SHF_NOTE_NV_TKINFO"
	.tkinfo
        /*0018*/ 	.word	0x00000002
        /*0030*/ 	.string	""
        /*0030*/ 	.string	"ptxas"
        /*0030*/ 	.string	"Cuda compilation tools, release 13.0, V13.0.88"
        /*0030*/ 	.string	"Build cuda_13.0.r13.0/compiler.36424714_0"
        /*0030*/ 	.string	"-arch sm_100 -m 64 "



//--------------------- .note.nv.cuinfo           --------------------------
	.section	.note.nv.cuinfo,"",@"SHT_NOTE"
	.sectionflags	@"SHF_NOTE_NV_CUINFO"
        /*0018*/ 	.short	0x0002
        /*001a*/ 	.short	0x0064
        /*001c*/ 	.short	0x0082
	.zero		2


//--------------------- .nv.info                  --------------------------
	.section	.nv.info,"",@"SHT_CUDA_INFO"
	.align	4


	//----- nvinfo : EIATTR_REGCOUNT
	.align		4
        /*0000*/ 	.byte	0x04, 0x2f
        /*0002*/ 	.short	(.L_5 - .L_4)
	.align		4
.L_4:
        /*0004*/ 	.word	index@(_Z3addPiS_S_)
        /*0008*/ 	.word	0x0000000c


	//----- nvinfo : EIATTR_FRAME_SIZE
	.align		4
.L_5:
        /*000c*/ 	.byte	0x04, 0x11
        /*000e*/ 	.short	(.L_7 - .L_6)
	.align		4
.L_6:
        /*0010*/ 	.word	index@(_Z3addPiS_S_)
        /*0014*/ 	.word	0x00000000


	//----- nvinfo : EIATTR_REGCOUNT
	.align		4
.L_7:
        /*0018*/ 	.byte	0x04, 0x2f
        /*001a*/ 	.short	(.L_9 - .L_8)
	.align		4
.L_8:
        /*001c*/ 	.word	index@(_Z10stencil_1dPiPl)
        /*0020*/ 	.word	0x0000001d


	//----- nvinfo : EIATTR_FRAME_SIZE
	.align		4
.L_9:
        /*0024*/ 	.byte	0x04, 0x11
        /*0026*/ 	.short	(.L_11 - .L_10)
	.align		4
.L_10:
        /*0028*/ 	.word	index@(_Z10stencil_1dPiPl)
        /*002c*/ 	.word	0x00000018


	//----- nvinfo : EIATTR_MIN_STACK_SIZE
	.align		4
.L_11:
        /*0030*/ 	.byte	0x04, 0x12
        /*0032*/ 	.short	(.L_13 - .L_12)
	.align		4
.L_12:
        /*0034*/ 	.word	index@(_Z10stencil_1dPiPl)
        /*0038*/ 	.word	0x00000018


	//----- nvinfo : EIATTR_MIN_STACK_SIZE
	.align		4
.L_13:
        /*003c*/ 	.byte	0x04, 0x12
        /*003e*/ 	.short	(.L_15 - .L_14)
	.align		4
.L_14:
        /*0040*/ 	.word	index@(_Z3addPiS_S_)
        /*0044*/ 	.word	0x00000000
.L_15:


//--------------------- .nv.compat                --------------------------
	.section	.nv.compat,"",@"SHT_CUDA_COMPAT_INFO"
	.align	4
        /*0000*/ 	.byte	0x02, 0x09, 0x00, 0x00, 0x02, 0x02, 0x01, 0x00, 0x02, 0x05, 0x05, 0x00, 0x03, 0x07, 0x01, 0x01
        /*0010*/ 	.byte	0x02, 0x03, 0x00, 0x00, 0x02, 0x06, 0x01, 0x00, 0x04, 0x0b, 0x08, 0x00, 0x09, 0x00, 0x00, 0x00
        /*0020*/ 	.byte	0x00, 0x00, 0x00, 0x00


//--------------------- .nv.info._Z10stencil_1dPiPl --------------------------
	.section	.nv.info._Z10stencil_1dPiPl,"",@"SHT_CUDA_INFO"
	.sectionflags	@""
	.align	4


	//----- nvinfo : EIATTR_CUDA_API_VERSION
	.align		4
        /*0000*/ 	.byte	0x04, 0x37
        /*0002*/ 	.short	(.L_17 - .L_16)
.L_16:
        /*0004*/ 	.word	0x00000082


	//----- nvinfo : EIATTR_KPARAM_INFO
	.align		4
.L_17:
        /*0008*/ 	.byte	0x04, 0x17
        /*000a*/ 	.short	(.L_19 - .L_18)
.L_18:
        /*000c*/ 	.word	0x00000000
        /*0010*/ 	.short	0x0001
        /*0012*/ 	.short	0x0008
        /*0014*/ 	.byte	0x00, 0xf5, 0x21, 0x00


	//----- nvinfo : EIATTR_KPARAM_INFO
	.align		4
.L_19:
        /*0018*/ 	.byte	0x04, 0x17
        /*001a*/ 	.short	(.L_21 - .L_20)
.L_20:
        /*001c*/ 	.word	0x00000000
        /*0020*/ 	.short	0x0000
        /*0022*/ 	.short	0x0000
        /*0024*/ 	.byte	0x00, 0xf5, 0x21, 0x00


	//----- nvinfo : EIATTR_SPARSE_MMA_MASK
	.align		4
.L_21:
        /*0028*/ 	.byte	0x03, 0x50
        /*002a*/ 	.short	0x0000


	//----- nvinfo : EIATTR_MAXREG_COUNT
	.align		4
        /*002c*/ 	.byte	0x03, 0x1b
        /*002e*/ 	.short	0x00ff


	//----- nvinfo : EIATTR_EXTERNS
	.align		4
        /*0030*/ 	.byte	0x04, 0x0f
        /*0032*/ 	.short	(.L_23 - .L_22)


	//   ....[0]....
	.align		4
.L_22:
        /*0034*/ 	.word	index@(vprintf)


	//----- nvinfo : EIATTR_MERCURY_ISA_VERSION
	.align		4
.L_23:
        /*0038*/ 	.byte	0x03, 0x5f
        /*003a*/ 	.short	0x0101


	//----- nvinfo : EIATTR_VRC_CTA_INIT_COUNT
	.align		4
        /*003c*/ 	.byte	0x02, 0x4a
	.zero		1
	.zero		1


	//----- nvinfo : EIATTR_SYSCALL_OFFSETS
	.align		4
        /*0040*/ 	.byte	0x04, 0x46
        /*0042*/ 	.short	(.L_25 - .L_24)


	//   ....[0]....
.L_24:
        /*0044*/ 	.word	0x00000240


	//   ....[1]....
        /*0048*/ 	.word	0x000002e0


	//   ....[2]....
        /*004c*/ 	.word	0x000003a0


	//   ....[3]....
        /*0050*/ 	.word	0x00000460


	//   ....[4]....
        /*0054*/ 	.word	0x00000540


	//   ....[5]....
        /*0058*/ 	.word	0x00000600


	//   ....[6]....
        /*005c*/ 	.word	0x000006b0


	//   ....[7]....
        /*0060*/ 	.word	0x00000770


	//----- nvinfo : EIATTR_EXIT_INSTR_OFFSETS
	.align		4
.L_25:
        /*0064*/ 	.byte	0x04, 0x1c
        /*0066*/ 	.short	(.L_27 - .L_26)


	//   ....[0]....
.L_26:
        /*0068*/ 	.word	0x00000780


	//----- nvinfo : EIATTR_CBANK_PARAM_SIZE
	.align		4
.L_27:
        /*006c*/ 	.byte	0x03, 0x19
        /*006e*/ 	.short	0x0010


	//----- nvinfo : EIATTR_PARAM_CBANK
	.align		4
        /*0070*/ 	.byte	0x04, 0x0a
        /*0072*/ 	.short	(.L_29 - .L_28)
	.align		4
.L_28:
        /*0074*/ 	.word	index@(.nv.constant0._Z10stencil_1dPiPl)
        /*0078*/ 	.short	0x0380
        /*007a*/ 	.short	0x0010


	//----- nvinfo : EIATTR_SW_WAR
	.align		4
.L_29:
        /*007c*/ 	.byte	0x04, 0x36
        /*007e*/ 	.short	(.L_31 - .L_30)
.L_30:
        /*0080*/ 	.word	0x00000008
.L_31:


//--------------------- .nv.info._Z3addPiS_S_     --------------------------
	.section	.nv.info._Z3addPiS_S_,"",@"SHT_CUDA_INFO"
	.sectionflags	@""
	.align	4


	//----- nvinfo : EIATTR_CUDA_API_VERSION
	.align		4
        /*0000*/ 	.byte	0x04, 0x37
        /*0002*/ 	.short	(.L_33 - .L_32)
.L_32:
        /*0004*/ 	.word	0x00000082


	//----- nvinfo : EIATTR_KPARAM_INFO
	.align		4
.L_33:
        /*0008*/ 	.byte	0x04, 0x17
        /*000a*/ 	.short	(.L_35 - .L_34)
.L_34:
        /*000c*/ 	.word	0x00000000
        /*0010*/ 	.short	0x0002
        /*0012*/ 	.short	0x0010
        /*0014*/ 	.byte	0x00, 0xf5, 0x21, 0x00


	//----- nvinfo : EIATTR_KPARAM_INFO
	.align		4
.L_35:
        /*0018*/ 	.byte	0x04, 0x17
        /*001a*/ 	.short	(.L_37 - .L_36)
.L_36:
        /*001c*/ 	.word	0x00000000
        /*0020*/ 	.short	0x0001
        /*0022*/ 	.short	0x0008
        /*0024*/ 	.byte	0x00, 0xf5, 0x21, 0x00


	//----- nvinfo : EIATTR_KPARAM_INFO
	.align		4
.L_37:
        /*0028*/ 	.byte	0x04, 0x17
        /*002a*/ 	.short	(.L_39 - .L_38)
.L_38:
        /*002c*/ 	.word	0x00000000
        /*0030*/ 	.short	0x0000
        /*0032*/ 	.short	0x0000
        /*0034*/ 	.byte	0x00, 0xf5, 0x21, 0x00


	//----- nvinfo : EIATTR_SPARSE_MMA_MASK
	.align		4
.L_39:
        /*0038*/ 	.byte	0x03, 0x50
        /*003a*/ 	.short	0x0000


	//----- nvinfo : EIATTR_MAXREG_COUNT
	.align		4
        /*003c*/ 	.byte	0x03, 0x1b
        /*003e*/ 	.short	0x00ff


	//----- nvinfo : EIATTR_MERCURY_ISA_VERSION
	.align		4
        /*0040*/ 	.byte	0x03, 0x5f
        /*0042*/ 	.short	0x0101


	//----- nvinfo : EIATTR_VRC_CTA_INIT_COUNT
	.align		4
        /*0044*/ 	.byte	0x02, 0x4a
	.zero		1
	.zero		1


	//----- nvinfo : EIATTR_EXIT_INSTR_OFFSETS
	.align		4
        /*0048*/ 	.byte	0x04, 0x1c
        /*004a*/ 	.short	(.L_41 - .L_40)


	//   ....[0]....
.L_40:
        /*004c*/ 	.word	0x00000100


	//----- nvinfo : EIATTR_CBANK_PARAM_SIZE
	.align		4
.L_41:
        /*0050*/ 	.byte	0x03, 0x19
        /*0052*/ 	.short	0x0018


	//----- nvinfo : EIATTR_PARAM_CBANK
	.align		4
        /*0054*/ 	.byte	0x04, 0x0a
        /*0056*/ 	.short	(.L_43 - .L_42)
	.align		4
.L_42:
        /*0058*/ 	.word	index@(.nv.constant0._Z3addPiS_S_)
        /*005c*/ 	.short	0x0380
        /*005e*/ 	.short	0x0018


	//----- nvinfo : EIATTR_SW_WAR
	.align		4
.L_43:
        /*0060*/ 	.byte	0x04, 0x36
        /*0062*/ 	.short	(.L_45 - .L_44)
.L_44:
        /*0064*/ 	.word	0x00000008
.L_45:


//--------------------- .nv.callgraph             --------------------------
	.section	.nv.callgraph,"",@"SHT_CUDA_CALLGRAPH"
	.align	4
	.sectionentsize	8
	.align		4
        /*0000*/ 	.word	0x00000000
	.align		4
        /*0004*/ 	.word	0xffffffff
	.align		4
        /*0008*/ 	.word	index@(_Z10stencil_1dPiPl)
	.align		4
        /*000c*/ 	.word	index@(vprintf)
	.align		4
        /*0010*/ 	.word	0x00000000
	.align		4
        /*0014*/ 	.word	0xfffffffe
	.align		4
        /*0018*/ 	.word	0x00000000
	.align		4
        /*001c*/ 	.word	0xfffffffd
	.align		4
        /*0020*/ 	.word	0x00000000
	.align		4
        /*0024*/ 	.word	0xfffffffc


//--------------------- .nv.constant4             --------------------------
	.section	.nv.constant4,"a",@progbits
	.align	8
	.align		8
.nv.constant4:
        /*0000*/ 	.dword	vprintf
	.align		8
        /*0008*/ 	.dword	$str
	.align		8
        /*0010*/ 	.dword	$str$1
	.align		8
        /*0018*/ 	.dword	$str$2
	.align		8
        /*0020*/ 	.dword	$str$3


//--------------------- .text._Z10stencil_1dPiPl  --------------------------
	.section	.text._Z10stencil_1dPiPl,"ax",@progbits
	.align	128
        .global         _Z10stencil_1dPiPl
        .type           _Z10stencil_1dPiPl,@function
        .size           _Z10stencil_1dPiPl,(.L_x_10 - _Z10stencil_1dPiPl)
        .other          _Z10stencil_1dPiPl,@"STO_CUDA_ENTRY STV_DEFAULT"
_Z10stencil_1dPiPl:
.text._Z10stencil_1dPiPl:
[----:B------:R-:W0:Y:S01]  /*0000*/  LDC R1, c[0x0][0x37c] ;  /* 0x0000df00ff017b82 */ /* 0x000e220000000800 */
[----:B------:R-:W1:Y:S01]  /*0010*/  S2R R6, SR_TID.X ;  /* 0x0000000000067919 */ /* 0x000e620000002100 */
[----:B------:R-:W2:Y:S06]  /*0020*/  LDCU UR6, c[0x0][0x2fc] ;  /* 0x00005f80ff0677ac */ /* 0x000eac0008000800 */
[----:B------:R-:W3:Y:S01]  /*0030*/  LDC R5, c[0x0][0x360] ;  /* 0x0000d800ff057b82 */ /* 0x000ee20000000800 */
[----:B0-----:R-:W-:Y:S01]  /*0040*/  VIADD R1, R1, 0xffffffe8 ;  /* 0xffffffe801017836 */ /* 0x001fe20000000000 */
[----:B------:R-:W3:Y:S01]  /*0050*/  S2R R4, SR_CTAID.X ;  /* 0x0000000000047919 */ /* 0x000ee20000002500 */
[----:B------:R-:W0:Y:S05]  /*0060*/  LDCU.64 UR36, c[0x0][0x358] ;  /* 0x00006b00ff2477ac */ /* 0x000e2a0008000a00 */
[----:B------:R-:W4:Y:S08]  /*0070*/  LDC.64 R10, c[0x0][0x380] ;  /* 0x0000e000ff0a7b82 */ /* 0x000f300000000a00 */
[----:B------:R-:W5:Y:S01]  /*0080*/  S2UR UR5, SR_CgaCtaId ;  /* 0x00000000000579c3 */ /* 0x000f620000008800 */
[----:B------:R-:W-:Y:S01]  /*0090*/  UMOV UR4, 0x400 ;  /* 0x0000040000047882 */ /* 0x000fe20000000000 */
[----:B------:R-:W-:Y:S01]  /*00a0*/  MOV R22, 0x0 ;  /* 0x0000000000167802 */ /* 0x000fe20000000f00 */
[----:B------:R-:W2:Y:S01]  /*00b0*/  LDCU.64 UR8, c[0x4][0x8] ;  /* 0x01000100ff0877ac */ /* 0x000ea20008000a00 */
[----:B-1----:R-:W-:Y:S01]  /*00c0*/  ISETP.GT.U32.AND P0, PT, R6, 0x1, PT ;  /* 0x000000010600780c */ /* 0x002fe20003f04070 */
[----:B---3--:R-:W-:-:S04]  /*00d0*/  IMAD R24, R4, R5, R6 ;  /* 0x0000000504187224 */ /* 0x008fc800078e0206 */
[----:B----4-:R-:W-:-:S05]  /*00e0*/  IMAD.WIDE R10, R24, 0x4, R10 ;  /* 0x00000004180a7825 */ /* 0x010fca00078e020a */
[----:B0-----:R-:W3:Y:S04]  /*00f0*/  LDG.E R0, desc[UR36][R10.64] ;  /* 0x000000240a007981 */ /* 0x001ee8000c1e1900 */
[----:B------:R-:W4:Y:S04]  /*0100*/  @!P0 LDG.E R2, desc[UR36][R10.64+-0x8] ;  /* 0xfffff8240a028981 */ /* 0x000f28000c1e1900 */
[----:B------:R0:W4:Y:S01]  /*0110*/  @!P0 LDG.E R8, desc[UR36][R10.64+0x14] ;  /* 0x000014240a088981 */ /* 0x000122000c1e1900 */
[----:B-----5:R-:W-:Y:S01]  /*0120*/  ULEA UR4, UR5, UR4, 0x18 ;  /* 0x0000000405047291 */ /* 0x020fe2000f8ec0ff */
[----:B------:R-:W-:-:S02]  /*0130*/  VIADD R7, R6, 0x2 ;  /* 0x0000000206077836 */ /* 0x000fc40000000000 */
[----:B------:R-:W-:Y:S03]  /*0140*/  STL [R1+0x10], R24 ;  /* 0x0000101801007387 */ /* 0x000fe60000100800 */
[----:B------:R-:W-:Y:S01]  /*0150*/  LEA R25, R6, UR4, 0x2 ;  /* 0x0000000406197c11 */ /* 0x000fe2000f8e10ff */
[----:B------:R2:W-:Y:S01]  /*0160*/  STL.64 [R1], R4 ;  /* 0x0000000401007387 */ /* 0x0005e20000100a00 */
[----:B0-----:R0:W1:Y:S03]  /*0170*/  LDC.64 R10, c[0x4][R22] ;  /* 0x01000000160a7b82 */ /* 0x0010660000000a00 */
[----:B------:R-:W5:Y:S01]  /*0180*/  LDCU UR4, c[0x0][0x2f8] ;  /* 0x00005f00ff0477ac */ /* 0x000f620008000800 */
[----:B------:R0:W-:Y:S01]  /*0190*/  STL.64 [R1+0x8], R6 ;  /* 0x0000080601007387 */ /* 0x0001e20000100a00 */
[----:B--2---:R-:W-:Y:S01]  /*01a0*/  IMAD.U32 R4, RZ, RZ, UR8 ;  /* 0x00000008ff047e24 */ /* 0x004fe2000f8e00ff */
[----:B------:R-:W-:-:S02]  /*01b0*/  MOV R5, UR9 ;  /* 0x0000000900057c02 */ /* 0x000fc40008000f00 */
[----:B---3--:R2:W-:Y:S04]  /*01c0*/  STS [R25+0x8], R0 ;  /* 0x0000080019007388 */ /* 0x0085e80000000800 */
[----:B----4-:R2:W-:Y:S04]  /*01d0*/  @!P0 STS [R25], R2 ;  /* 0x0000000219008388 */ /* 0x0105e80000000800 */
[----:B------:R2:W-:Y:S01]  /*01e0*/  @!P0 STS [R25+0x1c], R8 ;  /* 0x00001c0819008388 */ /* 0x0005e20000000800 */
[----:B-----5:R-:W-:-:S05]  /*01f0*/  IADD3 R19, P0, PT, R1, UR4, RZ ;  /* 0x0000000401137c10 */ /* 0x020fca000ff1e0ff */
[----:B------:R-:W-:Y:S02]  /*0200*/  IMAD.X R18, RZ, RZ, UR6, P0 ;  /* 0x00000006ff127e24 */ /* 0x000fe400080e06ff */
[----:B0-----:R-:W-:Y:S02]  /*0210*/  IMAD.MOV.U32 R6, RZ, RZ, R19 ;  /* 0x000000ffff067224 */ /* 0x001fe400078e0013 */
[----:B-12---:R-:W-:-:S07]  /*0220*/  IMAD.MOV.U32 R7, RZ, RZ, R18 ;  /* 0x000000ffff077224 */ /* 0x006fce00078e0012 */
[----:B------:R-:W-:-:S07]  /*0230*/  LEPC R20, `(.L_x_0) ;  /* 0x000000001014794e */ /* 0x000fce0000000000 */
[----:B------:R-:W-:Y:S05]  /*0240*/  CALL.ABS.NOINC R10 ;  /* 0x000000000a007343 */ /* 0x000fea0003c00000 */
.L_x_0:
[----:B------:R-:W0:Y:S01]  /*0250*/  LDS R0, [R25] ;  /* 0x0000000019007984 */ /* 0x000e220000000800 */
[----:B------:R1:W2:Y:S01]  /*0260*/  LDC.64 R2, c[0x4][R22] ;  /* 0x0100000016027b82 */ /* 0x0002a20000000a00 */
[----:B------:R-:W3:Y:S01]  /*0270*/  LDCU.64 UR4, c[0x4][0x10] ;  /* 0x01000200ff0477ac */ /* 0x000ee20008000a00 */
[----:B------:R-:W-:Y:S02]  /*0280*/  IMAD.MOV.U32 R6, RZ, RZ, R19 ;  /* 0x000000ffff067224 */ /* 0x000fe400078e0013 */
[----:B------:R-:W-:Y:S02]  /*0290*/  IMAD.MOV.U32 R7, RZ, RZ, R18 ;  /* 0x000000ffff077224 */ /* 0x000fe400078e0012 */
[----:B---3--:R-:W-:Y:S01]  /*02a0*/  IMAD.U32 R4, RZ, RZ, UR4 ;  /* 0x00000004ff047e24 */ /* 0x008fe2000f8e00ff */
[----:B------:R-:W-:Y:S01]  /*02b0*/  MOV R5, UR5 ;  /* 0x0000000500057c02 */ /* 0x000fe20008000f00 */
[----:B0-----:R1:W-:Y:S06]  /*02c0*/  STL [R1], R0 ;  /* 0x0000000001007387 */ /* 0x0013ec0000100800 */
[----:B------:R-:W-:-:S07]  /*02d0*/  LEPC R20, `(.L_x_1) ;  /* 0x000000001014794e */ /* 0x000fce0000000000 */
[----:B-12---:R-:W-:Y:S05]  /*02e0*/  CALL.ABS.NOINC R2 ;  /* 0x0000000002007343 */ /* 0x006fea0003c00000 */
.L_x_1:
[----:B------:R-:W0:Y:S01]  /*02f0*/  LDS R0, [R25+0x4] ;  /* 0x0000040019007984 */ /* 0x000e220000000800 */
[----:B------:R1:W2:Y:S01]  /*0300*/  LDC.64 R2, c[0x4][R22] ;  /* 0x0100000016027b82 */ /* 0x0002a20000000a00 */
[----:B------:R-:W3:Y:S01]  /*0310*/  LDCU.64 UR4, c[0x4][0x10] ;  /* 0x01000200ff0477ac */ /* 0x000ee20008000a00 */
[----:B------:R-:W-:Y:S01]  /*0320*/  IMAD.MOV.U32 R6, RZ, RZ, R19 ;  /* 0x000000ffff067224 */ /* 0x000fe200078e0013 */
[----:B------:R-:W4:Y:S01]  /*0330*/  LDS R23, [R25] ;  /* 0x0000000019177984 */ /* 0x000f220000000800 */
[----:B------:R-:W-:Y:S02]  /*0340*/  IMAD.MOV.U32 R7, RZ, RZ, R18 ;  /* 0x000000ffff077224 */ /* 0x000fe400078e0012 */
[----:B---3--:R-:W-:Y:S01]  /*0350*/  IMAD.U32 R4, RZ, RZ, UR4 ;  /* 0x00000004ff047e24 */ /* 0x008fe2000f8e00ff */
[----:B------:R-:W-:Y:S01]  /*0360*/  MOV R5, UR5 ;  /* 0x0000000500057c02 */ /* 0x000fe20008000f00 */
[----:B0-----:R1:W-:Y:S01]  /*0370*/  STL [R1], R0 ;  /* 0x0000000001007387 */ /* 0x0013e20000100800 */
[----:B----4-:R-:W-:-:S07]  /*0380*/  SHF.R.S32.HI R17, RZ, 0x1f, R23 ;  /* 0x0000001fff117819 */ /* 0x010fce0000011417 */
[----:B------:R-:W-:-:S07]  /*0390*/  LEPC R20, `(.L_x_2) ;  /* 0x000000001014794e */ /* 0x000fce0000000000 */
[----:B-12---:R-:W-:Y:S05]  /*03a0*/  CALL.ABS.NOINC R2 ;  /* 0x0000000002007343 */ /* 0x006fea0003c00000 */
.L_x_2:
[----:B------:R-:W0:Y:S01]  /*03b0*/  LDS R0, [R25+0x8] ;  /* 0x0000080019007984 */ /* 0x000e220000000800 */
[----:B------:R1:W2:Y:S01]  /*03c0*/  LDC.64 R2, c[0x4][R22] ;  /* 0x0100000016027b82 */ /* 0x0002a20000000a00 */
[----:B------:R-:W3:Y:S01]  /*03d0*/  LDCU.64 UR4, c[0x4][0x10] ;  /* 0x01000200ff0477ac */ /* 0x000ee20008000a00 */
[----:B------:R-:W-:Y:S01]  /*03e0*/  IMAD.MOV.U32 R6, RZ, RZ, R19 ;  /* 0x000000ffff067224 */ /* 0x000fe200078e0013 */
[----:B------:R-:W4:Y:S01]  /*03f0*/  LDS R16, [R25+0x4] ;  /* 0x0000040019107984 */ /* 0x000f220000000800 */
[----:B------:R-:W-:Y:S02]  /*0400*/  IMAD.MOV.U32 R7, RZ, RZ, R18 ;  /* 0x000000ffff077224 */ /* 0x000fe400078e0012 */
[----:B---3--:R-:W-:Y:S01]  /*0410*/  IMAD.U32 R4, RZ, RZ, UR4 ;  /* 0x00000004ff047e24 */ /* 0x008fe2000f8e00ff */
[----:B------:R-:W-:Y:S01]  /*0420*/  MOV R5, UR5 ;  /* 0x0000000500057c02 */ /* 0x000fe20008000f00 */
[----:B0-----:R1:W-:Y:S01]  /*0430*/  STL [R1], R0 ;  /* 0x0000000001007387 */ /* 0x0013e20000100800 */
[----:B----4-:R-:W-:-:S07]  /*0440*/  SHF.R.S32.HI R26, RZ, 0x1f, R16 ;  /* 0x0000001fff1a7819 */ /* 0x010fce0000011410 */
[----:B------:R-:W-:-:S07]  /*0450*/  LEPC R20, `(.L_x_3) ;  /* 0x000000001014794e */ /* 0x000fce0000000000 */
[----:B-12---:R-:W-:Y:S05]  /*0460*/  CALL.ABS.NOINC R2 ;  /* 0x0000000002007343 */ /* 0x006fea0003c00000 */
.L_x_3:
[----:B------:R-:W0:Y:S01]  /*0470*/  LDS R0, [R25+0xc] ;  /* 0x00000c0019007984 */ /* 0x000e220000000800 */
[----:B------:R1:W2:Y:S01]  /*0480*/  LDC.64 R2, c[0x4][R22] ;  /* 0x0100000016027b82 */ /* 0x0002a20000000a00 */
[----:B------:R-:W3:Y:S01]  /*0490*/  LDCU.64 UR4, c[0x4][0x10] ;  /* 0x01000200ff0477ac */ /* 0x000ee20008000a00 */
[----:B------:R-:W-:Y:S01]  /*04a0*/  IMAD.MOV.U32 R6, RZ, RZ, R19 ;  /* 0x000000ffff067224 */ /* 0x000fe200078e0013 */
[----:B------:R-:W4:Y:S01]  /*04b0*/  LDS R4, [R25+0x8] ;  /* 0x0000080019047984 */ /* 0x000f220000000800 */
[----:B------:R-:W-:Y:S01]  /*04c0*/  IMAD.MOV.U32 R7, RZ, RZ, R18 ;  /* 0x000000ffff077224 */ /* 0x000fe200078e0012 */
[----:B---3--:R-:W-:Y:S02]  /*04d0*/  MOV R5, UR5 ;  /* 0x0000000500057c02 */ /* 0x008fe40008000f00 */
[----:B0-----:R1:W-:Y:S01]  /*04e0*/  STL [R1], R0 ;  /* 0x0000000001007387 */ /* 0x0013e20000100800 */
[----:B----4-:R-:W-:Y:S02]  /*04f0*/  IADD3 R16, P0, P1, R4, R23, R16 ;  /* 0x0000001704107210 */ /* 0x010fe4000791e010 */
[----:B------:R-:W-:-:S04]  /*0500*/  SHF.R.S32.HI R4, RZ, 0x1f, R4 ;  /* 0x0000001fff047819 */ /* 0x000fc80000011404 */
[----:B------:R-:W-:Y:S01]  /*0510*/  IADD3.X R17, PT, PT, R4, R17, R26, P0, P1 ;  /* 0x0000001104117210 */ /* 0x000fe200007e241a */
[----:B-12---:R-:W-:-:S07]  /*0520*/  IMAD.U32 R4, RZ, RZ, UR4 ;  /* 0x00000004ff047e24 */ /* 0x006fce000f8e00ff */
[----:B------:R-:W-:-:S07]  /*0530*/  LEPC R20, `(.L_x_4) ;  /* 0x000000001014794e */ /* 0x000fce0000000000 */
[----:B------:R-:W-:Y:S05]  /*0540*/  CALL.ABS.NOINC R2 ;  /* 0x0000000002007343 */ /* 0x000fea0003c00000 */
.L_x_4:
        /* <DEDUP_REMOVED lines=12> */
.L_x_5:
[----:B------:R-:W0:Y:S01]  /*0610*/  LDS R25, [R25+0x10] ;  /* 0x0000100019197984 */ /* 0x000e220000000800 */
[----:B------:R1:W2:Y:S01]  /*0620*/  LDC.64 R2, c[0x4][R22] ;  /* 0x0100000016027b82 */ /* 0x0002a20000000a00 */
[----:B------:R-:W3:Y:S01]  /*0630*/  LDCU.64 UR4, c[0x4][0x18] ;  /* 0x01000300ff0477ac */ /* 0x000ee20008000a00 */
[----:B------:R-:W-:Y:S01]  /*0640*/  CS2R R6, SRZ ;  /* 0x0000000000067805 */ /* 0x000fe2000001ff00 */
[----:B---3--:R-:W-:Y:S01]  /*0650*/  IMAD.U32 R4, RZ, RZ, UR4 ;  /* 0x00000004ff047e24 */ /* 0x008fe2000f8e00ff */
[----:B------:R-:W-:Y:S02]  /*0660*/  MOV R5, UR5 ;  /* 0x0000000500057c02 */ /* 0x000fe40008000f00 */
[----:B0-----:R-:W-:Y:S02]  /*0670*/  IADD3 R16, P0, P1, R25, R16, R23 ;  /* 0x0000001019107210 */ /* 0x001fe4000791e017 */
[----:B------:R-:W-:-:S04]  /*0680*/  SHF.R.S32.HI R0, RZ, 0x1f, R25 ;  /* 0x0000001fff007819 */ /* 0x000fc80000011419 */
[----:B-1----:R-:W-:-:S07]  /*0690*/  IADD3.X R17, PT, PT, R0, R17, R26, P0, P1 ;  /* 0x0000001100117210 */ /* 0x002fce00007e241a */
[----:B------:R-:W-:-:S07]  /*06a0*/  LEPC R20, `(.L_x_6) ;  /* 0x000000001014794e */ /* 0x000fce0000000000 */
[----:B--2---:R-:W-:Y:S05]  /*06b0*/  CALL.ABS.NOINC R2 ;  /* 0x0000000002007343 */ /* 0x004fea0003c00000 */
.L_x_6:
[----:B------:R-:W0:Y:S01]  /*06c0*/  LDC.64 R2, c[0x0][0x388] ;  /* 0x0000e200ff027b82 */ /* 0x000e220000000a00 */
[----:B------:R1:W-:Y:S01]  /*06d0*/  STL.64 [R1], R16 ;  /* 0x0000001001007387 */ /* 0x0003e20000100a00 */
[----:B------:R-:W2:Y:S01]  /*06e0*/  LDCU.64 UR4, c[0x4][0x20] ;  /* 0x01000400ff0477ac */ /* 0x000ea20008000a00 */
[----:B------:R-:W-:Y:S01]  /*06f0*/  MOV R6, R19 ;  /* 0x0000001300067202 */ /* 0x000fe20000000f00 */
[----:B------:R-:W-:-:S04]  /*0700*/  IMAD.MOV.U32 R7, RZ, RZ, R18 ;  /* 0x000000ffff077224 */ /* 0x000fc800078e0012 */
[----:B------:R-:W3:Y:S01]  /*0710*/  LDC.64 R22, c[0x4][R22] ;  /* 0x0100000016167b82 */ /* 0x000ee20000000a00 */
[----:B--2---:R-:W-:Y:S02]  /*0720*/  IMAD.U32 R4, RZ, RZ, UR4 ;  /* 0x00000004ff047e24 */ /* 0x004fe4000f8e00ff */
[----:B------:R-:W-:Y:S02]  /*0730*/  IMAD.U32 R5, RZ, RZ, UR5 ;  /* 0x00000005ff057e24 */ /* 0x000fe4000f8e00ff */
[----:B0-----:R-:W-:-:S05]  /*0740*/  IMAD.WIDE R24, R24, 0x8, R2 ;  /* 0x0000000818187825 */ /* 0x001fca00078e0202 */
[----:B------:R1:W-:Y:S02]  /*0750*/  STG.E.64 desc[UR36][R24.64], R16 ;  /* 0x0000001018007986 */ /* 0x0003e4000c101b24 */
[----:B------:R-:W-:-:S07]  /*0760*/  LEPC R20, `(.L_x_7) ;  /* 0x000000001014794e */ /* 0x000fce0000000000 */
[----:B-1-3--:R-:W-:Y:S05]  /*0770*/  CALL.ABS.NOINC R22 ;  /* 0x0000000016007343 */ /* 0x00afea0003c00000 */
.L_x_7:
[----:B------:R-:W-:Y:S05]  /*0780*/  EXIT ;  /* 0x000000000000794d */ /* 0x000fea0003800000 */
.L_x_8:
[----:B------:R-:W-:-:S00]  /*0790*/  BRA `(.L_x_8) ;  /* 0xfffffffc00fc7947 */ /* 0x000fc0000383ffff */
[----:B------:R-:W-:-:S00]  /*07a0*/  NOP ;  /* 0x0000000000007918 */ /* 0x000fc00000000000 */
        /* <DEDUP_REMOVED lines=13> */
.L_x_10:


//--------------------- .text._Z3addPiS_S_        --------------------------
	.section	.text._Z3addPiS_S_,"ax",@progbits
	.align	128
        .global         _Z3addPiS_S_
        .type           _Z3addPiS_S_,@function
        .size           _Z3addPiS_S_,(.L_x_11 - _Z3addPiS_S_)
        .other          _Z3addPiS_S_,@"STO_CUDA_ENTRY STV_DEFAULT"
_Z3addPiS_S_:
.text._Z3addPiS_S_:
[----:B------:R-:W-:Y:S01]  /*0000*/  LDC R1, c[0x0][0x37c] ;  /* 0x0000df00ff017b82 */ /* 0x000fe20000000800 */
[----:B------:R-:W0:Y:S07]  /*0010*/  S2R R9, SR_TID.X ;  /* 0x0000000000097919 */ /* 0x000e2e0000002100 */
[----:B------:R-:W0:Y:S01]  /*0020*/  S2UR UR6, SR_CTAID.X ;  /* 0x00000000000679c3 */ /* 0x000e220000002500 */
[----:B------:R-:W1:Y:S07]  /*0030*/  LDCU.64 UR4, c[0x0][0x358] ;  /* 0x00006b00ff0477ac */ /* 0x000e6e0008000a00 */
[----:B------:R-:W0:Y:S08]  /*0040*/  LDC R0, c[0x0][0x360] ;  /* 0x0000d800ff007b82 */ /* 0x000e300000000800 */
[----:B------:R-:W2:Y:S08]  /*0050*/  LDC.64 R2, c[0x0][0x380] ;  /* 0x0000e000ff027b82 */ /* 0x000eb00000000a00 */
[----:B------:R-:W3:Y:S01]  /*0060*/  LDC.64 R4, c[0x0][0x388] ;  /* 0x0000e200ff047b82 */ /* 0x000ee20000000a00 */
[----:B0-----:R-:W-:-:S07]  /*0070*/  IMAD R9, R0, UR6, R9 ;  /* 0x0000000600097c24 */ /* 0x001fce000f8e0209 */
[----:B------:R-:W0:Y:S01]  /*0080*/  LDC.64 R6, c[0x0][0x390] ;  /* 0x0000e400ff067b82 */ /* 0x000e220000000a00 */
[----:B--2---:R-:W-:-:S06]  /*0090*/  IMAD.WIDE R2, R9, 0x4, R2 ;  /* 0x0000000409027825 */ /* 0x004fcc00078e0202 */
[----:B-1----:R-:W2:Y:S01]  /*00a0*/  LDG.E R2, desc[UR4][R2.64] ;  /* 0x0000000402027981 */ /* 0x002ea2000c1e1900 */
[----:B---3--:R-:W-:-:S06]  /*00b0*/  IMAD.WIDE R4, R9, 0x4, R4 ;  /* 0x0000000409047825 */ /* 0x008fcc00078e0204 */
[----:B------:R-:W2:Y:S01]  /*00c0*/  LDG.E R5, desc[UR4][R4.64] ;  /* 0x0000000404057981 */ /* 0x000ea2000c1e1900 */
[----:B0-----:R-:W-:Y:S01]  /*00d0*/  IMAD.WIDE R6, R9, 0x4, R6 ;  /* 0x0000000409067825 */ /* 0x001fe200078e0206 */
[----:B--2---:R-:W-:-:S05]  /*00e0*/  IADD3 R9, PT, PT, R2, R5, RZ ;  /* 0x0000000502097210 */ /* 0x004fca0007ffe0ff */
[----:B------:R-:W-:Y:S01]  /*00f0*/  STG.E desc[UR4][R6.64], R9 ;  /* 0x0000000906007986 */ /* 0x000fe2000c101904 */
[----:B------:R-:W-:Y:S05]  /*0100*/  EXIT ;  /* 0x000000000000794d */ /* 0x000fea0003800000 */
.L_x_9:
        /* <DEDUP_REMOVED lines=15> */
.L_x_11:


//--------------------- .nv.global.init           --------------------------
	.section	.nv.global.init,"aw",@progbits
.nv.global.init:
	.type		$str$1,@object
	.size		$str$1,($str$3 - $str$1)
$str$1:
        /*0000*/ 	.byte	0x25, 0x64, 0x20, 0x00
	.type		$str$3,@object
	.size		$str$3,($str$2 - $str$3)
$str$3:
        /*0004*/ 	.byte	0x25, 0x6c, 0x64, 0x0a, 0x00
	.type		$str$2,@object
	.size		$str$2,($str - $str$2)
$str$2:
        /*0009*/ 	.byte	0x2d, 0x2d, 0x2d, 0x2d, 0x2d, 0x2d, 0x2d, 0x2d, 0x2d, 0x2d, 0x2d, 0x2d, 0x2d, 0x2d, 0x2d, 0x2d
        /*0019*/ 	.byte	0x2d, 0x2d, 0x2d, 0x2d, 0x2d, 0x2d, 0x2d, 0x2d, 0x2d, 0x2d, 0x2d, 0x2d, 0x2d, 0x2d, 0x2d, 0x0a
        /*0029*/ 	.byte	0x00
	.type		$str,@object
	.size		$str,(.L_0 - $str)
$str:
        /*002a*/ 	.byte	0x62, 0x6c, 0x6f, 0x63, 0x6b, 0x49, 0x64, 0x20, 0x3a, 0x20, 0x25, 0x64, 0x20, 0x62, 0x6c, 0x6f
        /*003a*/ 	.byte	0x63, 0x6b, 0x20, 0x64, 0x69, 0x6d, 0x3a, 0x20, 0x25, 0x64, 0x20, 0x74, 0x68, 0x72, 0x65, 0x61
        /*004a*/ 	.byte	0x64, 0x3a, 0x20, 0x25, 0x64, 0x20, 0x6c, 0x61, 0x73, 0x74, 0x3a, 0x20, 0x25, 0x64, 0x20, 0x63
        /*005a*/ 	.byte	0x65, 0x6e, 0x74, 0x72, 0x65, 0x20, 0x25, 0x64, 0x20, 0x20, 0x20, 0x20, 0x20, 0x20, 0x20, 0x0a
        /*006a*/ 	.byte	0x00
.L_0:


//--------------------- .nv.shared._Z10stencil_1dPiPl --------------------------
	.section	.nv.shared._Z10stencil_1dPiPl,"aw",@nobits
	.sectionflags	@""
	.align	4
.nv.shared._Z10stencil_1dPiPl:
	.zero		1060


//--------------------- .nv.shared.reserved.0     --------------------------
	.section	.nv.shared.reserved.0,"aw",@nobits
	.weak		__nv_reservedSMEM_offset_0_alias
	.size		__nv_reservedSMEM_offset_0_alias, 0, 64
	.other		__nv_reservedSMEM_offset_0_alias,@"STO_CUDA_RESERVED_SHARED STV_DEFAULT"
__nv_reservedSMEM_offset_0_alias:
	.zero		0
	.zero		64


//--------------------- .nv.constant0._Z10stencil_1dPiPl --------------------------
	.section	.nv.constant0._Z10stencil_1dPiPl,"a",@progbits
	.sectionflags	@""
	.align	4
.nv.constant0._Z10stencil_1dPiPl:
	.zero		912


//--------------------- .nv.constant0._Z3addPiS_S_ --------------------------
	.section	.nv.constant0._Z3addPiS_S_,"a",@progbits
	.sectionflags	@""
	.align	4
.nv.constant0._Z3addPiS_S_:
	.zero		920


//--------------------- SYMBOLS --------------------------

	.type		.nv.reservedSmem.offset0,@object
	.size		.nv.reservedSmem.offset0,0x4
	.type		.nv.reservedSmem.cap,@object
	.size		.nv.reservedSmem.cap,0x4
	.type		vprintf,@function
